	.headerflags	@"EF_CUDA_TEXMODE_UNIFIED EF_CUDA_64BIT_ADDRESS EF_CUDA_ACCELERATORS EF_CUDA_SM90 EF_CUDA_VIRTUAL_SM(EF_CUDA_SM90)"
	.elftype	@"ET_EXEC"


//--------------------- .nv.info                  --------------------------
	.section	.nv.info,"",@"SHT_CUDA_INFO"
	.align	4


	//----- nvinfo : EIATTR_REGCOUNT
	.align		4
        /*0000*/ 	.byte	0x04, 0x2f
        /*0002*/ 	.short	(.L_3 - .L_2)
	.align		4
.L_2:
        /*0004*/ 	.word	index@(triton_poi_fused__native_batch_norm_legit_no_training_relu_10)
        /*0008*/ 	.word	0x00000012


	//----- nvinfo : EIATTR_MIN_STACK_SIZE
	.align		4
.L_3:
        /*000c*/ 	.byte	0x04, 0x12
        /*000e*/ 	.short	(.L_5 - .L_4)
	.align		4
.L_4:
        /*0010*/ 	.word	index@(triton_poi_fused__native_batch_norm_legit_no_training_relu_10)
        /*0014*/ 	.word	0x00000000


	//----- nvinfo : EIATTR_FRAME_SIZE
	.align		4
.L_5:
        /*0018*/ 	.byte	0x04, 0x11
        /*001a*/ 	.short	(.L_7 - .L_6)
	.align		4
.L_6:
        /*001c*/ 	.word	index@(triton_poi_fused__native_batch_norm_legit_no_training_relu_10)
        /*0020*/ 	.word	0x00000000


	//----- nvinfo : EIATTR_MIN_STACK_SIZE
	.align		4
.L_7:
        /*0024*/ 	.byte	0x04, 0x12
        /*0026*/ 	.short	(.L_9 - .L_8)
	.align		4
.L_8:
        /*0028*/ 	.word	index@(triton_poi_fused__native_batch_norm_legit_no_training_relu_10)
        /*002c*/ 	.word	0x00000000
.L_9:


//--------------------- .nv.info.triton_poi_fused__native_batch_norm_legit_no_training_relu_10 --------------------------
	.section	.nv.info.triton_poi_fused__native_batch_norm_legit_no_training_relu_10,"",@"SHT_CUDA_INFO"
	.sectionflags	@""
	.align	4


	//----- nvinfo : EIATTR_CUDA_API_VERSION
	.align		4
        /*0000*/ 	.byte	0x04, 0x37
        /*0002*/ 	.short	(.L_11 - .L_10)
.L_10:
        /*0004*/ 	.word	0x0000007c


	//----- nvinfo : EIATTR_KPARAM_INFO
	.align		4
.L_11:
        /*0008*/ 	.byte	0x04, 0x17
        /*000a*/ 	.short	(.L_13 - .L_12)
.L_12:
        /*000c*/ 	.word	0x00000000
        /*0010*/ 	.short	0x0006
        /*0012*/ 	.short	0x0030
        /*0014*/ 	.byte	0x00, 0xf0, 0x11, 0x00


	//----- nvinfo : EIATTR_KPARAM_INFO
	.align		4
.L_13:
        /*0018*/ 	.byte	0x04, 0x17
        /*001a*/ 	.short	(.L_15 - .L_14)
.L_14:
        /*001c*/ 	.word	0x00000000
        /*0020*/ 	.short	0x0005
        /*0022*/ 	.short	0x0028
        /*0024*/ 	.byte	0x00, 0xf4, 0x21, 0x00


	//----- nvinfo : EIATTR_KPARAM_INFO
	.align		4
.L_15:
        /*0028*/ 	.byte	0x04, 0x17
        /*002a*/ 	.short	(.L_17 - .L_16)
.L_16:
        /*002c*/ 	.word	0x00000000
        /*0030*/ 	.short	0x0004
        /*0032*/ 	.short	0x0020
        /*0034*/ 	.byte	0x00, 0xf4, 0x21, 0x00


	//----- nvinfo : EIATTR_KPARAM_INFO
	.align		4
.L_17:
        /*0038*/ 	.byte	0x04, 0x17
        /*003a*/ 	.short	(.L_19 - .L_18)
.L_18:
        /*003c*/ 	.word	0x00000000
        /*0040*/ 	.short	0x0003
        /*0042*/ 	.short	0x0018
        /*0044*/ 	.byte	0x00, 0xf4, 0x21, 0x00


	//----- nvinfo : EIATTR_KPARAM_INFO
	.align		4
.L_19:
        /*0048*/ 	.byte	0x04, 0x17
        /*004a*/ 	.short	(.L_21 - .L_20)
.L_20:
        /*004c*/ 	.word	0x00000000
        /*0050*/ 	.short	0x0002
        /*0052*/ 	.short	0x0010
        /*0054*/ 	.byte	0x00, 0xf4, 0x21, 0x00


	//----- nvinfo : EIATTR_KPARAM_INFO
	.align		4
.L_21:
        /*0058*/ 	.byte	0x04, 0x17
        /*005a*/ 	.short	(.L_23 - .L_22)
.L_22:
        /*005c*/ 	.word	0x00000000
        /*0060*/ 	.short	0x0001
        /*0062*/ 	.short	0x0008
        /*0064*/ 	.byte	0x00, 0xf4, 0x21, 0x00


	//----- nvinfo : EIATTR_KPARAM_INFO
	.align		4
.L_23:
        /*0068*/ 	.byte	0x04, 0x17
        /*006a*/ 	.short	(.L_25 - .L_24)
.L_24:
        /*006c*/ 	.word	0x00000000
        /*0070*/ 	.short	0x0000
        /*0072*/ 	.short	0x0000
        /*0074*/ 	.byte	0x00, 0xf4, 0x21, 0x00


	//----- nvinfo : EIATTR_SPARSE_MMA_MASK
	.align		4
.L_25:
        /*0078*/ 	.byte	0x03, 0x50
        /*007a*/ 	.short	0x0000


	//----- nvinfo : EIATTR_MAXREG_COUNT
	.align		4
        /*007c*/ 	.byte	0x03, 0x1b
        /*007e*/ 	.short	0x00ff


	//----- nvinfo : EIATTR_EXIT_INSTR_OFFSETS
	.align		4
        /*0080*/ 	.byte	0x04, 0x1c
        /*0082*/ 	.short	(.L_27 - .L_26)


	//   ....[0]....
.L_26:
        /*0084*/ 	.word	0x000003d0


	//----- nvinfo : EIATTR_REQNTID
	.align		4
.L_27:
        /*0088*/ 	.byte	0x04, 0x10
        /*008a*/ 	.short	(.L_29 - .L_28)
.L_28:
        /*008c*/ 	.word	0x00000100
        /*0090*/ 	.word	0x00000001
        /*0094*/ 	.word	0x00000001


	//----- nvinfo : EIATTR_CBANK_PARAM_SIZE
	.align		4
.L_29:
        /*0098*/ 	.byte	0x03, 0x19
        /*009a*/ 	.short	0x0034


	//----- nvinfo : EIATTR_PARAM_CBANK
	.align		4
        /*009c*/ 	.byte	0x04, 0x0a
        /*009e*/ 	.short	(.L_31 - .L_30)
	.align		4
.L_30:
        /*00a0*/ 	.word	index@(.nv.constant0.triton_poi_fused__native_batch_norm_legit_no_training_relu_10)
        /*00a4*/ 	.short	0x0210
        /*00a6*/ 	.short	0x0034


	//----- nvinfo : EIATTR_SW_WAR
	.align		4
.L_31:
        /*00a8*/ 	.byte	0x04, 0x36
        /*00aa*/ 	.short	(.L_33 - .L_32)
.L_32:
        /*00ac*/ 	.word	0x00000008
.L_33:


//--------------------- .nv.callgraph             --------------------------
	.section	.nv.callgraph,"",@"SHT_CUDA_CALLGRAPH"
	.align	4
	.sectionentsize	8
	.align		4
        /*0000*/ 	.word	0x00000000
	.align		4
        /*0004*/ 	.word	0xffffffff
	.align		4
        /*0008*/ 	.word	0x00000000
	.align		4
        /*000c*/ 	.word	0xfffffffe
	.align		4
        /*0010*/ 	.word	0x00000000
	.align		4
        /*0014*/ 	.word	0xfffffffd
	.align		4
        /*0018*/ 	.word	0x00000000
	.align		4
        /*001c*/ 	.word	0xfffffffc


//--------------------- .nv.constant4             --------------------------
	.section	.nv.constant4,"a",@progbits
	.align	8
	.align		8
.nv.constant4:
        /*0000*/ 	.dword	_$_str
	.align		8
        /*0008*/ 	.dword	_$_str_$_2


//--------------------- .text.triton_poi_fused__native_batch_norm_legit_no_training_relu_10 --------------------------
	.section	.text.triton_poi_fused__native_batch_norm_legit_no_training_relu_10,"ax",@progbits
	.align	128
        .global         triton_poi_fused__native_batch_norm_legit_no_training_relu_10
        .type           triton_poi_fused__native_batch_norm_legit_no_training_relu_10,@function
        .size           triton_poi_fused__native_batch_norm_legit_no_training_relu_10,(.L_x_1 - triton_poi_fused__native_batch_norm_legit_no_training_relu_10)
        .other          triton_poi_fused__native_batch_norm_legit_no_training_relu_10,@"STO_CUDA_ENTRY STV_DEFAULT"
triton_poi_fused__native_batch_norm_legit_no_training_relu_10:
.text.triton_poi_fused__native_batch_norm_legit_no_training_relu_10:
[----:B------:R-:W-:Y:S01]  /*0000*/  LDC R1, c[0x0][0x28] ;  /* 0x00000a00ff017b82 */ /* 0x000fe20000000800 */
[----:B------:R-:W1:Y:S07]  /*0010*/  S2R R0, SR_TID.X ;  /* 0x0000000000007919 */ /* 0x000e6e0000002100 */
[----:B------:R-:W2:Y:S01]  /*0020*/  LDC.64 R2, c[0x0][0x220] ;  /* 0x00008800ff027b82 */ /* 0x000ea20000000a00 */
[----:B------:R-:W-:Y:S01]  /*0030*/  ULDC.64 UR4, c[0x0][0x208] ;  /* 0x0000820000047ab9 */ /* 0x000fe20000000a00 */
[----:B------:R-:W3:Y:S06]  /*0040*/  S2R R7, SR_CTAID.X ;  /* 0x0000000000077919 */ /* 0x000eec0000002500 */
[----:B------:R-:W4:Y:S08]  /*0050*/  LDC.64 R8, c[0x0][0x228] ;  /* 0x00008a00ff087b82 */ /* 0x000f300000000a00 */
[----:B------:R-:W5:Y:S01]  /*0060*/  LDC.64 R10, c[0x0][0x230] ;  /* 0x00008c00ff0a7b82 */ /* 0x000f620000000a00 */
[----:B-1----:R-:W-:-:S02]  /*0070*/  SHF.L.U32 R0, R0, 0x1, RZ ;  /* 0x0000000100007819 */ /* 0x002fc400000006ff */
[----:B---3--:R-:W-:Y:S02]  /*0080*/  SHF.R.S32.HI R5, RZ, 0x16, R7 ;  /* 0x00000016ff057819 */ /* 0x008fe40000011407 */
[----:B------:R-:W-:Y:S02]  /*0090*/  LOP3.LUT R0, R0, 0x1fe, RZ, 0xc0, !PT ;  /* 0x000001fe00007812 */ /* 0x000fe400078ec0ff */
[----:B------:R-:W-:Y:S02]  /*00a0*/  SGXT R5, R5, 0x1 ;  /* 0x000000010505781a */ /* 0x000fe40000000200 */
[----:B------:R-:W-:Y:S02]  /*00b0*/  LEA R0, R7, R0, 0x9 ;  /* 0x0000000007007211 */ /* 0x000fe400078e48ff */
[----:B------:R-:W1:Y:S02]  /*00c0*/  LDC.64 R6, c[0x0][0x218] ;  /* 0x00008600ff067b82 */ /* 0x000e640000000a00 */
[----:B------:R-:W-:-:S04]  /*00d0*/  LEA.HI R5, R5, R0, RZ, 0x6 ;  /* 0x0000000005057211 */ /* 0x000fc800078f30ff */
[----:B------:R-:W-:-:S04]  /*00e0*/  LOP3.LUT R5, R5, 0xffffffc0, RZ, 0xc0, !PT ;  /* 0xffffffc005057812 */ /* 0x000fc800078ec0ff */
[----:B------:R-:W-:Y:S02]  /*00f0*/  IADD3 R13, R0, -R5, RZ ;  /* 0x80000005000d7210 */ /* 0x000fe40007ffe0ff */
[----:B------:R-:W3:Y:S03]  /*0100*/  LDC.64 R4, c[0x0][0x210] ;  /* 0x00008400ff047b82 */ /* 0x000ee60000000a00 */
[----:B--2---:R-:W-:-:S06]  /*0110*/  IMAD.WIDE R2, R13, 0x4, R2 ;  /* 0x000000040d027825 */ /* 0x004fcc00078e0202 */
[----:B------:R-:W2:Y:S01]  /*0120*/  LDG.E.EL.64 R2, desc[UR4][R2.64] ;  /* 0x0000000402027981 */ /* 0x000ea2000c2e1b00 */
[----:B-1----:R-:W-:-:S04]  /*0130*/  IMAD.WIDE R6, R13, 0x4, R6 ;  /* 0x000000040d067825 */ /* 0x002fc800078e0206 */
[C---:B----4-:R-:W-:Y:S02]  /*0140*/  IMAD.WIDE R8, R13.reuse, 0x4, R8 ;  /* 0x000000040d087825 */ /* 0x050fe400078e0208 */
[----:B------:R-:W4:Y:S02]  /*0150*/  LDG.E.EL.64 R6, desc[UR4][R6.64] ;  /* 0x0000000406067981 */ /* 0x000f24000c2e1b00 */
[----:B-----5:R-:W-:Y:S02]  /*0160*/  IMAD.WIDE R10, R13, 0x4, R10 ;  /* 0x000000040d0a7825 */ /* 0x020fe400078e020a */
[----:B------:R-:W5:Y:S02]  /*0170*/  LDG.E.EL.64 R8, desc[UR4][R8.64] ;  /* 0x0000000408087981 */ /* 0x000f64000c2e1b00 */
[----:B---3--:R-:W-:Y:S02]  /*0180*/  IMAD.WIDE R4, R0, 0x4, R4 ;  /* 0x0000000400047825 */ /* 0x008fe400078e0204 */
[----:B------:R-:W5:Y:S04]  /*0190*/  LDG.E.EL.64 R10, desc[UR4][R10.64] ;  /* 0x000000040a0a7981 */ /* 0x000f68000c2e1b00 */
[----:B------:R-:W4:Y:S01]  /*01a0*/  LDG.E.64 R4, desc[UR4][R4.64] ;  /* 0x0000000404047981 */ /* 0x000f22000c1e1b00 */
[----:B------:R-:W-:Y:S01]  /*01b0*/  HFMA2.MMA R14, -RZ, RZ, 1.625, 0 ;  /* 0x3e800000ff0e7435 */ /* 0x000fe200000001ff */
[----:B--2---:R-:W-:Y:S01]  /*01c0*/  FADD R2, R2, 9.9999997473787516356e-06 ;  /* 0x3727c5ac02027421 */ /* 0x004fe20000000000 */
[----:B------:R-:W-:-:S03]  /*01d0*/  FADD R3, R3, 9.9999997473787516356e-06 ;  /* 0x3727c5ac03037421 */ /* 0x000fc60000000000 */
[----:B------:R-:W1:Y:S08]  /*01e0*/  MUFU.SQRT R12, R2 ;  /* 0x00000002000c7308 */ /* 0x000e700000002000 */
[----:B------:R2:W3:Y:S01]  /*01f0*/  MUFU.SQRT R13, R3 ;  /* 0x00000003000d7308 */ /* 0x0004e20000002000 */
[C---:B-1----:R-:W-:Y:S02]  /*0200*/  FSETP.GT.AND P0, PT, R12.reuse, 8.50705917302346158658e+37, PT ;  /* 0x7e8000000c00780b */ /* 0x042fe40003f04000 */
[----:B------:R-:W-:Y:S01]  /*0210*/  FSETP.GEU.AND P2, PT, R12, 1.175494350822287508e-38, PT ;  /* 0x008000000c00780b */ /* 0x000fe20003f4e000 */
[----:B--2---:R-:W1:Y:S01]  /*0220*/  LDC.64 R2, c[0x0][0x238] ;  /* 0x00008e00ff027b82 */ /* 0x004e620000000a00 */
[----:B---3--:R-:W-:-:S02]  /*0230*/  FSETP.GT.AND P1, PT, R13, 8.50705917302346158658e+37, PT ;  /* 0x7e8000000d00780b */ /* 0x008fc40003f24000 */
[----:B------:R-:W-:-:S07]  /*0240*/  FSETP.GEU.AND P3, PT, R13, 1.175494350822287508e-38, PT ;  /* 0x008000000d00780b */ /* 0x000fce0003f6e000 */
[----:B------:R-:W-:-:S04]  /*0250*/  @P0 FMUL R12, R12, 0.25 ;  /* 0x3e8000000c0c0820 */ /* 0x000fc80000400000 */
[----:B------:R-:W-:Y:S01]  /*0260*/  @!P2 FMUL R12, R12, 16777216 ;  /* 0x4b8000000c0ca820 */ /* 0x000fe20000400000 */
[----:B------:R-:W-:-:S04]  /*0270*/  @P1 FMUL R13, R13, 0.25 ;  /* 0x3e8000000d0d1820 */ /* 0x000fc80000400000 */
[----:B------:R-:W-:Y:S01]  /*0280*/  @!P3 FMUL R13, R13, 16777216 ;  /* 0x4b8000000d0db820 */ /* 0x000fe20000400000 */
[----:B------:R-:W2:Y:S01]  /*0290*/  MUFU.RCP R12, R12 ;  /* 0x0000000c000c7308 */ /* 0x000ea20000001000 */
[----:B------:R-:W-:-:S07]  /*02a0*/  FSEL R15, R14, 1, P0 ;  /* 0x3f8000000e0f7808 */ /* 0x000fce0000000000 */
[----:B------:R-:W3:Y:S01]  /*02b0*/  MUFU.RCP R13, R13 ;  /* 0x0000000d000d7308 */ /* 0x000ee20000001000 */
[----:B------:R-:W-:Y:S01]  /*02c0*/  FSEL R14, R14, 1, P1 ;  /* 0x3f8000000e0e7808 */ /* 0x000fe20000800000 */
[----:B------:R-:W-:-:S04]  /*02d0*/  @!P2 FMUL R15, R15, 16777216 ;  /* 0x4b8000000f0fa820 */ /* 0x000fc80000400000 */
[----:B------:R-:W-:Y:S01]  /*02e0*/  @!P3 FMUL R14, R14, 16777216 ;  /* 0x4b8000000e0eb820 */ /* 0x000fe20000400000 */
[----:B----4-:R-:W-:Y:S01]  /*02f0*/  FADD R5, R5, -R7 ;  /* 0x8000000705057221 */ /* 0x010fe20000000000 */
[----:B------:R-:W-:Y:S01]  /*0300*/  FADD R4, R4, -R6 ;  /* 0x8000000604047221 */ /* 0x000fe20000000000 */
[----:B--2---:R-:W-:Y:S01]  /*0310*/  FMUL R15, R12, R15 ;  /* 0x0000000f0c0f7220 */ /* 0x004fe20000400000 */
[----:B---3--:R-:W-:-:S03]  /*0320*/  FMUL R14, R13, R14 ;  /* 0x0000000e0d0e7220 */ /* 0x008fc60000400000 */
[----:B------:R-:W-:Y:S01]  /*0330*/  FMUL R15, R4, R15 ;  /* 0x0000000f040f7220 */ /* 0x000fe20000400000 */
[----:B------:R-:W-:-:S03]  /*0340*/  FMUL R14, R5, R14 ;  /* 0x0000000e050e7220 */ /* 0x000fc60000400000 */
[----:B-----5:R-:W-:Y:S01]  /*0350*/  FFMA R8, R8, R15, R10 ;  /* 0x0000000f08087223 */ /* 0x020fe2000000000a */
[----:B------:R-:W-:-:S04]  /*0360*/  FFMA R9, R9, R14, R11 ;  /* 0x0000000e09097223 */ /* 0x000fc8000000000b */
[----:B------:R-:W-:Y:S02]  /*0370*/  FSETP.GEU.AND P0, PT, R8, RZ, PT ;  /* 0x000000ff0800720b */ /* 0x000fe40003f0e000 */
[C---:B------:R-:W-:Y:S01]  /*0380*/  FSETP.GEU.AND P1, PT, R9.reuse, RZ, PT ;  /* 0x000000ff0900720b */ /* 0x040fe20003f2e000 */
[----:B-1----:R-:W-:Y:S01]  /*0390*/  IMAD.WIDE R2, R0, 0x4, R2 ;  /* 0x0000000400027825 */ /* 0x002fe200078e0202 */
[----:B------:R-:W-:Y:S02]  /*03a0*/  FSEL R8, R8, RZ, P0 ;  /* 0x000000ff08087208 */ /* 0x000fe40000000000 */
[----:B------:R-:W-:-:S05]  /*03b0*/  FSEL R9, R9, RZ, P1 ;  /* 0x000000ff09097208 */ /* 0x000fca0000800000 */
[----:B------:R-:W-:Y:S01]  /*03c0*/  STG.E.64 desc[UR4][R2.64], R8 ;  /* 0x0000000802007986 */ /* 0x000fe2000c101b04 */
[----:B------:R-:W-:Y:S05]  /*03d0*/  EXIT ;  /* 0x000000000000794d */ /* 0x000fea0003800000 */
.L_x_0:
[----:B------:R-:W-:-:S00]  /*03e0*/  BRA `(.L_x_0) ;  /* 0xfffffffc00fc7947 */ /* 0x000fc0000383ffff */
[----:B------:R-:W-:-:S00]  /*03f0*/  NOP ;  /* 0x0000000000007918 */ /* 0x000fc00000000000 */
        /* <DEDUP_REMOVED lines=8> */
.L_x_1:


//--------------------- .nv.global.init           --------------------------
	.section	.nv.global.init,"aw",@progbits
.nv.global.init:
	.type		_$_str,@object
	.size		_$_str,(_$_str_$_2 - _$_str)
_$_str:
        /*0000*/ 	.byte	0x5f, 0x5f, 0x43, 0x55, 0x44, 0x41, 0x5f, 0x46, 0x54, 0x5a, 0x00
	.type		_$_str_$_2,@object
	.size		_$_str_$_2,(.L_1 - _$_str_$_2)
_$_str_$_2:
        /*000b*/ 	.byte	0x5f, 0x5f, 0x43, 0x55, 0x44, 0x41, 0x5f, 0x50, 0x52, 0x45, 0x43, 0x5f, 0x53, 0x51, 0x52, 0x54
        /*001b*/ 	.byte	0x00
.L_1:


//--------------------- .nv.constant0.triton_poi_fused__native_batch_norm_legit_no_training_relu_10 --------------------------
	.section	.nv.constant0.triton_poi_fused__native_batch_norm_legit_no_training_relu_10,"a",@progbits
	.sectionflags	@""
	.align	4
.nv.constant0.triton_poi_fused__native_batch_norm_legit_no_training_relu_10:
	.zero		580
